//
// Generated by NVIDIA NVVM Compiler
//
// Compiler Build ID: CL-36424714
// Cuda compilation tools, release 13.0, V13.0.88
// Based on NVVM 20.0.0
//

.version 9.0
.target sm_100
.address_size 64

	// .globl	_Z13currentKernelPdS_S_S_S_S_S_S_S_S_ddii
.extern .func  (.param .b32 func_retval0) vprintf
(
	.param .b64 vprintf_param_0,
	.param .b64 vprintf_param_1
)
;
.global .align 1 .b8 $str[26] = {72, 101, 108, 108, 111, 32, 119, 111, 114, 108, 100, 32, 102, 114, 111, 109, 32, 105, 110, 100, 101, 120, 32, 37, 100};

.visible .entry _Z13currentKernelPdS_S_S_S_S_S_S_S_S_ddii(
	.param .u64 .ptr .align 1 _Z13currentKernelPdS_S_S_S_S_S_S_S_S_ddii_param_0,
	.param .u64 .ptr .align 1 _Z13currentKernelPdS_S_S_S_S_S_S_S_S_ddii_param_1,
	.param .u64 .ptr .align 1 _Z13currentKernelPdS_S_S_S_S_S_S_S_S_ddii_param_2,
	.param .u64 .ptr .align 1 _Z13currentKernelPdS_S_S_S_S_S_S_S_S_ddii_param_3,
	.param .u64 .ptr .align 1 _Z13currentKernelPdS_S_S_S_S_S_S_S_S_ddii_param_4,
	.param .u64 .ptr .align 1 _Z13currentKernelPdS_S_S_S_S_S_S_S_S_ddii_param_5,
	.param .u64 .ptr .align 1 _Z13currentKernelPdS_S_S_S_S_S_S_S_S_ddii_param_6,
	.param .u64 .ptr .align 1 _Z13currentKernelPdS_S_S_S_S_S_S_S_S_ddii_param_7,
	.param .u64 .ptr .align 1 _Z13currentKernelPdS_S_S_S_S_S_S_S_S_ddii_param_8,
	.param .u64 .ptr .align 1 _Z13currentKernelPdS_S_S_S_S_S_S_S_S_ddii_param_9,
	.param .f64 _Z13currentKernelPdS_S_S_S_S_S_S_S_S_ddii_param_10,
	.param .f64 _Z13currentKernelPdS_S_S_S_S_S_S_S_S_ddii_param_11,
	.param .u32 _Z13currentKernelPdS_S_S_S_S_S_S_S_S_ddii_param_12,
	.param .u32 _Z13currentKernelPdS_S_S_S_S_S_S_S_S_ddii_param_13
)
{
	.local .align 8 .b8 	__local_depot0[8];
	.reg .b64 	%SP;
	.reg .b64 	%SPL;
	.reg .b32 	%r<7>;
	.reg .b64 	%rd<5>;

	mov.u64 	%SPL, __local_depot0;
	cvta.local.u64 	%SP, %SPL;
	add.u64 	%rd1, %SP, 0;
	add.u64 	%rd2, %SPL, 0;
	mov.u32 	%r1, %ctaid.x;
	mov.u32 	%r2, %ntid.x;
	mov.u32 	%r3, %tid.x;
	mad.lo.s32 	%r4, %r1, %r2, %r3;
	st.local.u32 	[%rd2], %r4;
	mov.u64 	%rd3, $str;
	cvta.global.u64 	%rd4, %rd3;
	{ // callseq 0, 0
	.param .b64 param0;
	st.param.b64 	[param0], %rd4;
	.param .b64 param1;
	st.param.b64 	[param1], %rd1;
	.param .b32 retval0;
	call.uni (retval0), 
	vprintf, 
	(
	param0, 
	param1
	);
	ld.param.b32 	%r5, [retval0];
	} // callseq 0
	ret;

}


// ===== COMPILED SASS (sm_100) =====

	.target	sm_100

	.elftype	@"ET_EXEC"


//--------------------- .note.nv.tkinfo           --------------------------
	.section	.note.nv.tkinfo,"",@"SHT_NOTE"
	.sectionflags	@"SHF_NOTE_NV_TKINFO"
	.tkinfo
        /*0018*/ 	.word	0x00000002
        /*0030*/ 	.string	""
        /*0030*/ 	.string	"ptxas"
        /*0030*/ 	.string	"Cuda compilation tools, release 13.0, V13.0.88"
        /*0030*/ 	.string	"Build cuda_13.0.r13.0/compiler.36424714_0"
        /*0030*/ 	.string	"-arch sm_100 -m 64 "



//--------------------- .note.nv.cuinfo           --------------------------
	.section	.note.nv.cuinfo,"",@"SHT_NOTE"
	.sectionflags	@"SHF_NOTE_NV_CUINFO"
        /*0018*/ 	.short	0x0002
        /*001a*/ 	.short	0x0064
        /*001c*/ 	.short	0x0082
	.zero		2


//--------------------- .nv.info                  --------------------------
	.section	.nv.info,"",@"SHT_CUDA_INFO"
	.align	4


	//----- nvinfo : EIATTR_REGCOUNT
	.align		4
        /*0000*/ 	.byte	0x04, 0x2f
        /*0002*/ 	.short	(.L_2 - .L_1)
	.align		4
.L_1:
        /*0004*/ 	.word	index@(_Z13currentKernelPdS_S_S_S_S_S_S_S_S_ddii)
        /*0008*/ 	.word	0x00000018


	//----- nvinfo : EIATTR_FRAME_SIZE
	.align		4
.L_2:
        /*000c*/ 	.byte	0x04, 0x11
        /*000e*/ 	.short	(.L_4 - .L_3)
	.align		4
.L_3:
        /*0010*/ 	.word	index@(_Z13currentKernelPdS_S_S_S_S_S_S_S_S_ddii)
        /*0014*/ 	.word	0x00000008


	//----- nvinfo : EIATTR_MIN_STACK_SIZE
	.align		4
.L_4:
        /*0018*/ 	.byte	0x04, 0x12
        /*001a*/ 	.short	(.L_6 - .L_5)
	.align		4
.L_5:
        /*001c*/ 	.word	index@(_Z13currentKernelPdS_S_S_S_S_S_S_S_S_ddii)
        /*0020*/ 	.word	0x00000008
.L_6:


//--------------------- .nv.compat                --------------------------
	.section	.nv.compat,"",@"SHT_CUDA_COMPAT_INFO"
	.align	4
        /*0000*/ 	.byte	0x02, 0x09, 0x00, 0x00, 0x02, 0x02, 0x01, 0x00, 0x02, 0x05, 0x05, 0x00, 0x03, 0x07, 0x01, 0x01
        /*0010*/ 	.byte	0x02, 0x03, 0x00, 0x00, 0x02, 0x06, 0x01, 0x00, 0x04, 0x0b, 0x08, 0x00, 0x09, 0x00, 0x00, 0x00
        /*0020*/ 	.byte	0x00, 0x00, 0x00, 0x00


//--------------------- .nv.info._Z13currentKernelPdS_S_S_S_S_S_S_S_S_ddii --------------------------
	.section	.nv.info._Z13currentKernelPdS_S_S_S_S_S_S_S_S_ddii,"",@"SHT_CUDA_INFO"
	.sectionflags	@""
	.align	4


	//----- nvinfo : EIATTR_CUDA_API_VERSION
	.align		4
        /*0000*/ 	.byte	0x04, 0x37
        /*0002*/ 	.short	(.L_8 - .L_7)
.L_7:
        /*0004*/ 	.word	0x00000082


	//----- nvinfo : EIATTR_KPARAM_INFO
	.align		4
.L_8:
        /*0008*/ 	.byte	0x04, 0x17
        /*000a*/ 	.short	(.L_10 - .L_9)
.L_9:
        /*000c*/ 	.word	0x00000000
        /*0010*/ 	.short	0x000d
        /*0012*/ 	.short	0x0064
        /*0014*/ 	.byte	0x00, 0xf0, 0x11, 0x00


	//----- nvinfo : EIATTR_KPARAM_INFO
	.align		4
.L_10:
        /*0018*/ 	.byte	0x04, 0x17
        /*001a*/ 	.short	(.L_12 - .L_11)
.L_11:
        /*001c*/ 	.word	0x00000000
        /*0020*/ 	.short	0x000c
        /*0022*/ 	.short	0x0060
        /*0024*/ 	.byte	0x00, 0xf0, 0x11, 0x00


	//----- nvinfo : EIATTR_KPARAM_INFO
	.align		4
.L_12:
        /*0028*/ 	.byte	0x04, 0x17
        /*002a*/ 	.short	(.L_14 - .L_13)
.L_13:
        /*002c*/ 	.word	0x00000000
        /*0030*/ 	.short	0x000b
        /*0032*/ 	.short	0x0058
        /*0034*/ 	.byte	0x00, 0xf0, 0x21, 0x00


	//----- nvinfo : EIATTR_KPARAM_INFO
	.align		4
.L_14:
        /*0038*/ 	.byte	0x04, 0x17
        /*003a*/ 	.short	(.L_16 - .L_15)
.L_15:
        /*003c*/ 	.word	0x00000000
        /*0040*/ 	.short	0x000a
        /*0042*/ 	.short	0x0050
        /*0044*/ 	.byte	0x00, 0xf0, 0x21, 0x00


	//----- nvinfo : EIATTR_KPARAM_INFO
	.align		4
.L_16:
        /*0048*/ 	.byte	0x04, 0x17
        /*004a*/ 	.short	(.L_18 - .L_17)
.L_17:
        /*004c*/ 	.word	0x00000000
        /*0050*/ 	.short	0x0009
        /*0052*/ 	.short	0x0048
        /*0054*/ 	.byte	0x00, 0xf5, 0x21, 0x00


	//----- nvinfo : EIATTR_KPARAM_INFO
	.align		4
.L_18:
        /*0058*/ 	.byte	0x04, 0x17
        /*005a*/ 	.short	(.L_20 - .L_19)
.L_19:
        /*005c*/ 	.word	0x00000000
        /*0060*/ 	.short	0x0008
        /*0062*/ 	.short	0x0040
        /*0064*/ 	.byte	0x00, 0xf5, 0x21, 0x00


	//----- nvinfo : EIATTR_KPARAM_INFO
	.align		4
.L_20:
        /*0068*/ 	.byte	0x04, 0x17
        /*006a*/ 	.short	(.L_22 - .L_21)
.L_21:
        /*006c*/ 	.word	0x00000000
        /*0070*/ 	.short	0x0007
        /*0072*/ 	.short	0x0038
        /*0074*/ 	.byte	0x00, 0xf5, 0x21, 0x00


	//----- nvinfo : EIATTR_KPARAM_INFO
	.align		4
.L_22:
        /*0078*/ 	.byte	0x04, 0x17
        /*007a*/ 	.short	(.L_24 - .L_23)
.L_23:
        /*007c*/ 	.word	0x00000000
        /*0080*/ 	.short	0x0006
        /*0082*/ 	.short	0x0030
        /*0084*/ 	.byte	0x00, 0xf5, 0x21, 0x00


	//----- nvinfo : EIATTR_KPARAM_INFO
	.align		4
.L_24:
        /*0088*/ 	.byte	0x04, 0x17
        /*008a*/ 	.short	(.L_26 - .L_25)
.L_25:
        /*008c*/ 	.word	0x00000000
        /*0090*/ 	.short	0x0005
        /*0092*/ 	.short	0x0028
        /*0094*/ 	.byte	0x00, 0xf5, 0x21, 0x00


	//----- nvinfo : EIATTR_KPARAM_INFO
	.align		4
.L_26:
        /*0098*/ 	.byte	0x04, 0x17
        /*009a*/ 	.short	(.L_28 - .L_27)
.L_27:
        /*009c*/ 	.word	0x00000000
        /*00a0*/ 	.short	0x0004
        /*00a2*/ 	.short	0x0020
        /*00a4*/ 	.byte	0x00, 0xf5, 0x21, 0x00


	//----- nvinfo : EIATTR_KPARAM_INFO
	.align		4
.L_28:
        /*00a8*/ 	.byte	0x04, 0x17
        /*00aa*/ 	.short	(.L_30 - .L_29)
.L_29:
        /*00ac*/ 	.word	0x00000000
        /*00b0*/ 	.short	0x0003
        /*00b2*/ 	.short	0x0018
        /*00b4*/ 	.byte	0x00, 0xf5, 0x21, 0x00


	//----- nvinfo : EIATTR_KPARAM_INFO
	.align		4
.L_30:
        /*00b8*/ 	.byte	0x04, 0x17
        /*00ba*/ 	.short	(.L_32 - .L_31)
.L_31:
        /*00bc*/ 	.word	0x00000000
        /*00c0*/ 	.short	0x0002
        /*00c2*/ 	.short	0x0010
        /*00c4*/ 	.byte	0x00, 0xf5, 0x21, 0x00


	//----- nvinfo : EIATTR_KPARAM_INFO
	.align		4
.L_32:
        /*00c8*/ 	.byte	0x04, 0x17
        /*00ca*/ 	.short	(.L_34 - .L_33)
.L_33:
        /*00cc*/ 	.word	0x00000000
        /*00d0*/ 	.short	0x0001
        /*00d2*/ 	.short	0x0008
        /*00d4*/ 	.byte	0x00, 0xf5, 0x21, 0x00


	//----- nvinfo : EIATTR_KPARAM_INFO
	.align		4
.L_34:
        /*00d8*/ 	.byte	0x04, 0x17
        /*00da*/ 	.short	(.L_36 - .L_35)
.L_35:
        /*00dc*/ 	.word	0x00000000
        /*00e0*/ 	.short	0x0000
        /*00e2*/ 	.short	0x0000
        /*00e4*/ 	.byte	0x00, 0xf5, 0x21, 0x00


	//----- nvinfo : EIATTR_SPARSE_MMA_MASK
	.align		4
.L_36:
        /*00e8*/ 	.byte	0x03, 0x50
        /*00ea*/ 	.short	0x0000


	//----- nvinfo : EIATTR_MAXREG_COUNT
	.align		4
        /*00ec*/ 	.byte	0x03, 0x1b
        /*00ee*/ 	.short	0x00ff


	//----- nvinfo : EIATTR_EXTERNS
	.align		4
        /*00f0*/ 	.byte	0x04, 0x0f
        /*00f2*/ 	.short	(.L_38 - .L_37)


	//   ....[0]....
	.align		4
.L_37:
        /*00f4*/ 	.word	index@(vprintf)


	//----- nvinfo : EIATTR_MERCURY_ISA_VERSION
	.align		4
.L_38:
        /*00f8*/ 	.byte	0x03, 0x5f
        /*00fa*/ 	.short	0x0101


	//----- nvinfo : EIATTR_VRC_CTA_INIT_COUNT
	.align		4
        /*00fc*/ 	.byte	0x02, 0x4a
	.zero		1
	.zero		1


	//----- nvinfo : EIATTR_SYSCALL_OFFSETS
	.align		4
        /*0100*/ 	.byte	0x04, 0x46
        /*0102*/ 	.short	(.L_40 - .L_39)


	//   ....[0]....
.L_39:
        /*0104*/ 	.word	0x00000110


	//----- nvinfo : EIATTR_EXIT_INSTR_OFFSETS
	.align		4
.L_40:
        /*0108*/ 	.byte	0x04, 0x1c
        /*010a*/ 	.short	(.L_42 - .L_41)


	//   ....[0]....
.L_41:
        /*010c*/ 	.word	0x00000120


	//----- nvinfo : EIATTR_CBANK_PARAM_SIZE
	.align		4
.L_42:
        /*0110*/ 	.byte	0x03, 0x19
        /*0112*/ 	.short	0x0068


	//----- nvinfo : EIATTR_PARAM_CBANK
	.align		4
        /*0114*/ 	.byte	0x04, 0x0a
        /*0116*/ 	.short	(.L_44 - .L_43)
	.align		4
.L_43:
        /*0118*/ 	.word	index@(.nv.constant0._Z13currentKernelPdS_S_S_S_S_S_S_S_S_ddii)
        /*011c*/ 	.short	0x0380
        /*011e*/ 	.short	0x0068


	//----- nvinfo : EIATTR_SW_WAR
	.align		4
.L_44:
        /*0120*/ 	.byte	0x04, 0x36
        /*0122*/ 	.short	(.L_46 - .L_45)
.L_45:
        /*0124*/ 	.word	0x00000008
.L_46:


//--------------------- .nv.callgraph             --------------------------
	.section	.nv.callgraph,"",@"SHT_CUDA_CALLGRAPH"
	.align	4
	.sectionentsize	8
	.align		4
        /*0000*/ 	.word	0x00000000
	.align		4
        /*0004*/ 	.word	0xffffffff
	.align		4
        /*0008*/ 	.word	index@(_Z13currentKernelPdS_S_S_S_S_S_S_S_S_ddii)
	.align		4
        /*000c*/ 	.word	index@(vprintf)
	.align		4
        /*0010*/ 	.word	0x00000000
	.align		4
        /*0014*/ 	.word	0xfffffffe
	.align		4
        /*0018*/ 	.word	0x00000000
	.align		4
        /*001c*/ 	.word	0xfffffffd
	.align		4
        /*0020*/ 	.word	0x00000000
	.align		4
        /*0024*/ 	.word	0xfffffffc


//--------------------- .nv.constant4             --------------------------
	.section	.nv.constant4,"a",@progbits
	.align	8
	.align		8
.nv.constant4:
        /*0000*/ 	.dword	vprintf
	.align		8
        /*0008*/ 	.dword	$str


//--------------------- .text._Z13currentKernelPdS_S_S_S_S_S_S_S_S_ddii --------------------------
	.section	.text._Z13currentKernelPdS_S_S_S_S_S_S_S_S_ddii,"ax",@progbits
	.align	128
        .global         _Z13currentKernelPdS_S_S_S_S_S_S_S_S_ddii
        .type           _Z13currentKernelPdS_S_S_S_S_S_S_S_S_ddii,@function
        .size           _Z13currentKernelPdS_S_S_S_S_S_S_S_S_ddii,(.L_x_2 - _Z13currentKernelPdS_S_S_S_S_S_S_S_S_ddii)
        .other          _Z13currentKernelPdS_S_S_S_S_S_S_S_S_ddii,@"STO_CUDA_ENTRY STV_DEFAULT"
_Z13currentKernelPdS_S_S_S_S_S_S_S_S_ddii:
.text._Z13currentKernelPdS_S_S_S_S_S_S_S_S_ddii:
[----:B------:R-:W0:Y:S01]  /*0000*/  LDC R1, c[0x0][0x37c] ;  /* 0x0000df00ff017b82 */ /* 0x000e220000000800 */
[----:B------:R-:W1:Y:S01]  /*0010*/  S2R R3, SR_TID.X ;  /* 0x0000000000037919 */ /* 0x000e620000002100 */
[----:B------:R-:W2:Y:S06]  /*0020*/  LDCU UR5, c[0x0][0x2fc] ;  /* 0x00005f80ff0577ac */ /* 0x000eac0008000800 */
[----:B------:R-:W1:Y:S01]  /*0030*/  S2UR UR6, SR_CTAID.X ;  /* 0x00000000000679c3 */ /* 0x000e620000002500 */
[----:B------:R-:W-:Y:S01]  /*0040*/  MOV R2, 0x0 ;  /* 0x0000000000027802 */ /* 0x000fe20000000f00 */
[----:B0-----:R-:W-:Y:S01]  /*0050*/  VIADD R1, R1, 0xfffffff8 ;  /* 0xfffffff801017836 */ /* 0x001fe20000000000 */
[----:B------:R-:W0:Y:S05]  /*0060*/  LDCU UR4, c[0x0][0x2f8] ;  /* 0x00005f00ff0477ac */ /* 0x000e2a0008000800 */
[----:B------:R-:W1:Y:S01]  /*0070*/  LDC R0, c[0x0][0x360] ;  /* 0x0000d800ff007b82 */ /* 0x000e620000000800 */
[----:B0-----:R-:W-:-:S05]  /*0080*/  IADD3 R6, P0, PT, R1, UR4, RZ ;  /* 0x0000000401067c10 */ /* 0x001fca000ff1e0ff */
[----:B--2---:R-:W-:Y:S02]  /*0090*/  IMAD.X R7, RZ, RZ, UR5, P0 ;  /* 0x00000005ff077e24 */ /* 0x004fe400080e06ff */
[----:B-1----:R-:W-:Y:S01]  /*00a0*/  IMAD R0, R0, UR6, R3 ;  /* 0x0000000600007c24 */ /* 0x002fe2000f8e0203 */
[----:B------:R-:W0:Y:S01]  /*00b0*/  LDCU.64 UR6, c[0x4][0x8] ;  /* 0x01000100ff0677ac */ /* 0x000e220008000a00 */
[----:B------:R-:W1:Y:S03]  /*00c0*/  LDC.64 R2, c[0x4][R2] ;  /* 0x0100000002027b82 */ /* 0x000e660000000a00 */
[----:B------:R2:W-:Y:S01]  /*00d0*/  STL [R1], R0 ;  /* 0x0000000001007387 */ /* 0x0005e20000100800 */
[----:B0-----:R-:W-:Y:S01]  /*00e0*/  IMAD.U32 R4, RZ, RZ, UR6 ;  /* 0x00000006ff047e24 */ /* 0x001fe2000f8e00ff */
[----:B--2---:R-:W-:-:S07]  /*00f0*/  MOV R5, UR7 ;  /* 0x0000000700057c02 */ /* 0x004fce0008000f00 */
[----:B------:R-:W-:-:S07]  /*0100*/  LEPC R20, `(.L_x_0) ;  /* 0x000000001014794e */ /* 0x000fce0000000000 */
[----:B-1----:R-:W-:Y:S05]  /*0110*/  CALL.ABS.NOINC R2 ;  /* 0x0000000002007343 */ /* 0x002fea0003c00000 */
.L_x_0:
[----:B------:R-:W-:Y:S05]  /*0120*/  EXIT ;  /* 0x000000000000794d */ /* 0x000fea0003800000 */
.L_x_1:
[----:B------:R-:W-:-:S00]  /*0130*/  BRA `(.L_x_1) ;  /* 0xfffffffc00fc7947 */ /* 0x000fc0000383ffff */
[----:B------:R-:W-:-:S00]  /*0140*/  NOP ;  /* 0x0000000000007918 */ /* 0x000fc00000000000 */
        /* <DEDUP_REMOVED lines=11> */
.L_x_2:


//--------------------- .nv.global.init           --------------------------
	.section	.nv.global.init,"aw",@progbits
.nv.global.init:
	.type		$str,@object
	.size		$str,(.L_0 - $str)
$str:
        /*0000*/ 	.byte	0x48, 0x65, 0x6c, 0x6c, 0x6f, 0x20, 0x77, 0x6f, 0x72, 0x6c, 0x64, 0x20, 0x66, 0x72, 0x6f, 0x6d
        /*0010*/ 	.byte	0x20, 0x69, 0x6e, 0x64, 0x65, 0x78, 0x20, 0x25, 0x64, 0x00
.L_0:


//--------------------- .nv.shared.reserved.0     --------------------------
	.section	.nv.shared.reserved.0,"aw",@nobits
	.weak		__nv_reservedSMEM_offset_0_alias
	.size		__nv_reservedSMEM_offset_0_alias, 0, 64
	.other		__nv_reservedSMEM_offset_0_alias,@"STO_CUDA_RESERVED_SHARED STV_DEFAULT"
__nv_reservedSMEM_offset_0_alias:
	.zero		0
	.zero		64


//--------------------- .nv.constant0._Z13currentKernelPdS_S_S_S_S_S_S_S_S_ddii --------------------------
	.section	.nv.constant0._Z13currentKernelPdS_S_S_S_S_S_S_S_S_ddii,"a",@progbits
	.sectionflags	@""
	.align	4
.nv.constant0._Z13currentKernelPdS_S_S_S_S_S_S_S_S_ddii:
	.zero		1000


//--------------------- SYMBOLS --------------------------

	.type		.nv.reservedSmem.offset0,@object
	.size		.nv.reservedSmem.offset0,0x4
	.type		vprintf,@function
